//
// Generated by NVIDIA NVVM Compiler
//
// Compiler Build ID: CL-36424714
// Cuda compilation tools, release 13.0, V13.0.88
// Based on NVVM 20.0.0
//

.version 9.0
.target sm_100
.address_size 64

	// .globl	_Z9vecadd_IdPfS_S_i

.visible .entry _Z9vecadd_IdPfS_S_i(
	.param .u64 .ptr .align 1 _Z9vecadd_IdPfS_S_i_param_0,
	.param .u64 .ptr .align 1 _Z9vecadd_IdPfS_S_i_param_1,
	.param .u64 .ptr .align 1 _Z9vecadd_IdPfS_S_i_param_2,
	.param .u32 _Z9vecadd_IdPfS_S_i_param_3
)
{
	.reg .pred 	%p<7>;
	.reg .b32 	%r<31>;
	.reg .b32 	%f<16>;
	.reg .b64 	%rd<25>;

	ld.param.u64 	%rd4, [_Z9vecadd_IdPfS_S_i_param_0];
	ld.param.u64 	%rd5, [_Z9vecadd_IdPfS_S_i_param_1];
	ld.param.u64 	%rd6, [_Z9vecadd_IdPfS_S_i_param_2];
	ld.param.u32 	%r12, [_Z9vecadd_IdPfS_S_i_param_3];
	cvta.to.global.u64 	%rd1, %rd4;
	cvta.to.global.u64 	%rd2, %rd6;
	cvta.to.global.u64 	%rd3, %rd5;
	mov.u32 	%r13, %tid.x;
	mov.u32 	%r14, %ctaid.x;
	mov.u32 	%r15, %ntid.x;
	mad.lo.s32 	%r29, %r14, %r15, %r13;
	mov.u32 	%r16, %nctaid.x;
	mul.lo.s32 	%r2, %r15, %r16;
	setp.ge.s32 	%p1, %r29, %r12;
	@%p1 bra 	$L__BB0_7;
	add.s32 	%r17, %r29, %r2;
	max.s32 	%r18, %r12, %r17;
	setp.lt.s32 	%p2, %r17, %r12;
	selp.u32 	%r19, 1, 0, %p2;
	add.s32 	%r20, %r17, %r19;
	sub.s32 	%r21, %r18, %r20;
	div.u32 	%r22, %r21, %r2;
	add.s32 	%r3, %r22, %r19;
	and.b32  	%r23, %r3, 3;
	setp.eq.s32 	%p3, %r23, 3;
	@%p3 bra 	$L__BB0_4;
	add.s32 	%r24, %r3, 1;
	and.b32  	%r25, %r24, 3;
	neg.s32 	%r27, %r25;
$L__BB0_3:
	.pragma "nounroll";
	mul.wide.s32 	%rd7, %r29, 4;
	add.s64 	%rd8, %rd1, %rd7;
	add.s64 	%rd9, %rd2, %rd7;
	add.s64 	%rd10, %rd3, %rd7;
	ld.global.f32 	%f1, [%rd10];
	ld.global.f32 	%f2, [%rd9];
	add.f32 	%f3, %f1, %f2;
	st.global.f32 	[%rd8], %f3;
	add.s32 	%r29, %r29, %r2;
	add.s32 	%r27, %r27, 1;
	setp.ne.s32 	%p4, %r27, 0;
	@%p4 bra 	$L__BB0_3;
$L__BB0_4:
	setp.lt.u32 	%p5, %r3, 3;
	@%p5 bra 	$L__BB0_7;
	mul.wide.s32 	%rd15, %r2, 4;
	shl.b32 	%r26, %r2, 2;
$L__BB0_6:
	mul.wide.s32 	%rd11, %r29, 4;
	add.s64 	%rd12, %rd3, %rd11;
	ld.global.f32 	%f4, [%rd12];
	add.s64 	%rd13, %rd2, %rd11;
	ld.global.f32 	%f5, [%rd13];
	add.f32 	%f6, %f4, %f5;
	add.s64 	%rd14, %rd1, %rd11;
	st.global.f32 	[%rd14], %f6;
	add.s64 	%rd16, %rd12, %rd15;
	ld.global.f32 	%f7, [%rd16];
	add.s64 	%rd17, %rd13, %rd15;
	ld.global.f32 	%f8, [%rd17];
	add.f32 	%f9, %f7, %f8;
	add.s64 	%rd18, %rd14, %rd15;
	st.global.f32 	[%rd18], %f9;
	add.s64 	%rd19, %rd16, %rd15;
	ld.global.f32 	%f10, [%rd19];
	add.s64 	%rd20, %rd17, %rd15;
	ld.global.f32 	%f11, [%rd20];
	add.f32 	%f12, %f10, %f11;
	add.s64 	%rd21, %rd18, %rd15;
	st.global.f32 	[%rd21], %f12;
	add.s64 	%rd22, %rd19, %rd15;
	ld.global.f32 	%f13, [%rd22];
	add.s64 	%rd23, %rd20, %rd15;
	ld.global.f32 	%f14, [%rd23];
	add.f32 	%f15, %f13, %f14;
	add.s64 	%rd24, %rd21, %rd15;
	st.global.f32 	[%rd24], %f15;
	add.s32 	%r29, %r26, %r29;
	setp.lt.s32 	%p6, %r29, %r12;
	@%p6 bra 	$L__BB0_6;
$L__BB0_7:
	ret;

}


// ===== COMPILED SASS (sm_100) =====

	.target	sm_100

	.elftype	@"ET_EXEC"


//--------------------- .note.nv.tkinfo           --------------------------
	.section	.note.nv.tkinfo,"",@"SHT_NOTE"
	.sectionflags	@"SHF_NOTE_NV_TKINFO"
	.tkinfo
        /*0018*/ 	.word	0x00000002
        /*0030*/ 	.string	""
        /*0030*/ 	.string	"ptxas"
        /*0030*/ 	.string	"Cuda compilation tools, release 13.0, V13.0.88"
        /*0030*/ 	.string	"Build cuda_13.0.r13.0/compiler.36424714_0"
        /*0030*/ 	.string	"-arch sm_100 -m 64 "



//--------------------- .note.nv.cuinfo           --------------------------
	.section	.note.nv.cuinfo,"",@"SHT_NOTE"
	.sectionflags	@"SHF_NOTE_NV_CUINFO"
        /*0018*/ 	.short	0x0002
        /*001a*/ 	.short	0x0064
        /*001c*/ 	.short	0x0082
	.zero		2


//--------------------- .nv.info                  --------------------------
	.section	.nv.info,"",@"SHT_CUDA_INFO"
	.align	4


	//----- nvinfo : EIATTR_REGCOUNT
	.align		4
        /*0000*/ 	.byte	0x04, 0x2f
        /*0002*/ 	.short	(.L_1 - .L_0)
	.align		4
.L_0:
        /*0004*/ 	.word	index@(_Z9vecadd_IdPfS_S_i)
        /*0008*/ 	.word	0x0000001a


	//----- nvinfo : EIATTR_FRAME_SIZE
	.align		4
.L_1:
        /*000c*/ 	.byte	0x04, 0x11
        /*000e*/ 	.short	(.L_3 - .L_2)
	.align		4
.L_2:
        /*0010*/ 	.word	index@(_Z9vecadd_IdPfS_S_i)
        /*0014*/ 	.word	0x00000000


	//----- nvinfo : EIATTR_MIN_STACK_SIZE
	.align		4
.L_3:
        /*0018*/ 	.byte	0x04, 0x12
        /*001a*/ 	.short	(.L_5 - .L_4)
	.align		4
.L_4:
        /*001c*/ 	.word	index@(_Z9vecadd_IdPfS_S_i)
        /*0020*/ 	.word	0x00000000
.L_5:


//--------------------- .nv.compat                --------------------------
	.section	.nv.compat,"",@"SHT_CUDA_COMPAT_INFO"
	.align	4
        /*0000*/ 	.byte	0x02, 0x09, 0x00, 0x00, 0x02, 0x02, 0x01, 0x00, 0x02, 0x05, 0x05, 0x00, 0x03, 0x07, 0x01, 0x01
        /*0010*/ 	.byte	0x02, 0x03, 0x00, 0x00, 0x02, 0x06, 0x01, 0x00, 0x04, 0x0b, 0x08, 0x00, 0x09, 0x00, 0x00, 0x00
        /*0020*/ 	.byte	0x00, 0x00, 0x00, 0x00


//--------------------- .nv.info._Z9vecadd_IdPfS_S_i --------------------------
	.section	.nv.info._Z9vecadd_IdPfS_S_i,"",@"SHT_CUDA_INFO"
	.sectionflags	@""
	.align	4


	//----- nvinfo : EIATTR_CUDA_API_VERSION
	.align		4
        /*0000*/ 	.byte	0x04, 0x37
        /*0002*/ 	.short	(.L_7 - .L_6)
.L_6:
        /*0004*/ 	.word	0x00000082


	//----- nvinfo : EIATTR_KPARAM_INFO
	.align		4
.L_7:
        /*0008*/ 	.byte	0x04, 0x17
        /*000a*/ 	.short	(.L_9 - .L_8)
.L_8:
        /*000c*/ 	.word	0x00000000
        /*0010*/ 	.short	0x0003
        /*0012*/ 	.short	0x0018
        /*0014*/ 	.byte	0x00, 0xf0, 0x11, 0x00


	//----- nvinfo : EIATTR_KPARAM_INFO
	.align		4
.L_9:
        /*0018*/ 	.byte	0x04, 0x17
        /*001a*/ 	.short	(.L_11 - .L_10)
.L_10:
        /*001c*/ 	.word	0x00000000
        /*0020*/ 	.short	0x0002
        /*0022*/ 	.short	0x0010
        /*0024*/ 	.byte	0x00, 0xf5, 0x21, 0x00


	//----- nvinfo : EIATTR_KPARAM_INFO
	.align		4
.L_11:
        /*0028*/ 	.byte	0x04, 0x17
        /*002a*/ 	.short	(.L_13 - .L_12)
.L_12:
        /*002c*/ 	.word	0x00000000
        /*0030*/ 	.short	0x0001
        /*0032*/ 	.short	0x0008
        /*0034*/ 	.byte	0x00, 0xf5, 0x21, 0x00


	//----- nvinfo : EIATTR_KPARAM_INFO
	.align		4
.L_13:
        /*0038*/ 	.byte	0x04, 0x17
        /*003a*/ 	.short	(.L_15 - .L_14)
.L_14:
        /*003c*/ 	.word	0x00000000
        /*0040*/ 	.short	0x0000
        /*0042*/ 	.short	0x0000
        /*0044*/ 	.byte	0x00, 0xf5, 0x21, 0x00


	//----- nvinfo : EIATTR_SPARSE_MMA_MASK
	.align		4
.L_15:
        /*0048*/ 	.byte	0x03, 0x50
        /*004a*/ 	.short	0x0000


	//----- nvinfo : EIATTR_MAXREG_COUNT
	.align		4
        /*004c*/ 	.byte	0x03, 0x1b
        /*004e*/ 	.short	0x00ff


	//----- nvinfo : EIATTR_MERCURY_ISA_VERSION
	.align		4
        /*0050*/ 	.byte	0x03, 0x5f
        /*0052*/ 	.short	0x0101


	//----- nvinfo : EIATTR_VRC_CTA_INIT_COUNT
	.align		4
        /*0054*/ 	.byte	0x02, 0x4a
	.zero		1
	.zero		1


	//----- nvinfo : EIATTR_EXIT_INSTR_OFFSETS
	.align		4
        /*0058*/ 	.byte	0x04, 0x1c
        /*005a*/ 	.short	(.L_17 - .L_16)


	//   ....[0]....
.L_16:
        /*005c*/ 	.word	0x00000090


	//   ....[1]....
        /*0060*/ 	.word	0x000003a0


	//   ....[2]....
        /*0064*/ 	.word	0x000005d0


	//----- nvinfo : EIATTR_CRS_STACK_SIZE
	.align		4
.L_17:
        /*0068*/ 	.byte	0x04, 0x1e
        /*006a*/ 	.short	(.L_19 - .L_18)
.L_18:
        /*006c*/ 	.word	0x00000000


	//----- nvinfo : EIATTR_CBANK_PARAM_SIZE
	.align		4
.L_19:
        /*0070*/ 	.byte	0x03, 0x19
        /*0072*/ 	.short	0x001c


	//----- nvinfo : EIATTR_PARAM_CBANK
	.align		4
        /*0074*/ 	.byte	0x04, 0x0a
        /*0076*/ 	.short	(.L_21 - .L_20)
	.align		4
.L_20:
        /*0078*/ 	.word	index@(.nv.constant0._Z9vecadd_IdPfS_S_i)
        /*007c*/ 	.short	0x0380
        /*007e*/ 	.short	0x001c


	//----- nvinfo : EIATTR_SW_WAR
	.align		4
.L_21:
        /*0080*/ 	.byte	0x04, 0x36
        /*0082*/ 	.short	(.L_23 - .L_22)
.L_22:
        /*0084*/ 	.word	0x00000008
.L_23:


//--------------------- .nv.callgraph             --------------------------
	.section	.nv.callgraph,"",@"SHT_CUDA_CALLGRAPH"
	.align	4
	.sectionentsize	8
	.align		4
        /*0000*/ 	.word	0x00000000
	.align		4
        /*0004*/ 	.word	0xffffffff
	.align		4
        /*0008*/ 	.word	0x00000000
	.align		4
        /*000c*/ 	.word	0xfffffffe
	.align		4
        /*0010*/ 	.word	0x00000000
	.align		4
        /*0014*/ 	.word	0xfffffffd
	.align		4
        /*0018*/ 	.word	0x00000000
	.align		4
        /*001c*/ 	.word	0xfffffffc


//--------------------- .text._Z9vecadd_IdPfS_S_i --------------------------
	.section	.text._Z9vecadd_IdPfS_S_i,"ax",@progbits
	.align	128
        .global         _Z9vecadd_IdPfS_S_i
        .type           _Z9vecadd_IdPfS_S_i,@function
        .size           _Z9vecadd_IdPfS_S_i,(.L_x_5 - _Z9vecadd_IdPfS_S_i)
        .other          _Z9vecadd_IdPfS_S_i,@"STO_CUDA_ENTRY STV_DEFAULT"
_Z9vecadd_IdPfS_S_i:
.text._Z9vecadd_IdPfS_S_i:
[----:B------:R-:W-:Y:S01]  /*0000*/  LDC R1, c[0x0][0x37c] ;  /* 0x0000df00ff017b82 */ /* 0x000fe20000000800 */
[----:B------:R-:W0:Y:S07]  /*0010*/  S2R R3, SR_TID.X ;  /* 0x0000000000037919 */ /* 0x000e2e0000002100 */
[----:B------:R-:W0:Y:S01]  /*0020*/  S2UR UR4, SR_CTAID.X ;  /* 0x00000000000479c3 */ /* 0x000e220000002500 */
[----:B------:R-:W1:Y:S07]  /*0030*/  LDCU UR6, c[0x0][0x398] ;  /* 0x00007300ff0677ac */ /* 0x000e6e0008000800 */
[----:B------:R-:W0:Y:S01]  /*0040*/  LDC R0, c[0x0][0x360] ;  /* 0x0000d800ff007b82 */ /* 0x000e220000000800 */
[----:B------:R-:W2:Y:S01]  /*0050*/  LDCU UR5, c[0x0][0x370] ;  /* 0x00006e00ff0577ac */ /* 0x000ea20008000800 */
[----:B0-----:R-:W-:-:S02]  /*0060*/  IMAD R3, R0, UR4, R3 ;  /* 0x0000000400037c24 */ /* 0x001fc4000f8e0203 */
[----:B--2---:R-:W-:-:S03]  /*0070*/  IMAD R0, R0, UR5, RZ ;  /* 0x0000000500007c24 */ /* 0x004fc6000f8e02ff */
[----:B-1----:R-:W-:-:S13]  /*0080*/  ISETP.GE.AND P0, PT, R3, UR6, PT ;  /* 0x0000000603007c0c */ /* 0x002fda000bf06270 */
[----:B------:R-:W-:Y:S05]  /*0090*/  @P0 EXIT ;  /* 0x000000000000094d */ /* 0x000fea0003800000 */
[----:B------:R-:W0:Y:S01]  /*00a0*/  I2F.U32.RP R8, R0 ;  /* 0x0000000000087306 */ /* 0x000e220000209000 */
[----:B------:R-:W-:Y:S01]  /*00b0*/  IADD3 R2, PT, PT, R0, R3, RZ ;  /* 0x0000000300027210 */ /* 0x000fe20007ffe0ff */
[----:B------:R-:W1:Y:S01]  /*00c0*/  LDCU.64 UR4, c[0x0][0x358] ;  /* 0x00006b00ff0477ac */ /* 0x000e620008000a00 */
[----:B------:R-:W-:Y:S01]  /*00d0*/  IADD3 R9, PT, PT, RZ, -R0, RZ ;  /* 0x80000000ff097210 */ /* 0x000fe20007ffe0ff */
[----:B------:R-:W-:Y:S01]  /*00e0*/  BSSY.RECONVERGENT B0, `(.L_x_0) ;  /* 0x000002b000007945 */ /* 0x000fe20003800200 */
[C---:B------:R-:W-:Y:S02]  /*00f0*/  ISETP.GE.AND P0, PT, R2.reuse, UR6, PT ;  /* 0x0000000602007c0c */ /* 0x040fe4000bf06270 */
[----:B------:R-:W-:Y:S02]  /*0100*/  VIMNMX R7, PT, PT, R2, UR6, !PT ;  /* 0x0000000602077c48 */ /* 0x000fe4000ffe0100 */
[----:B------:R-:W-:Y:S02]  /*0110*/  SEL R6, RZ, 0x1, P0 ;  /* 0x00000001ff067807 */ /* 0x000fe40000000000 */
[----:B------:R-:W-:-:S02]  /*0120*/  ISETP.NE.U32.AND P2, PT, R0, RZ, PT ;  /* 0x000000ff0000720c */ /* 0x000fc40003f45070 */
[----:B------:R-:W-:Y:S01]  /*0130*/  IADD3 R7, PT, PT, R7, -R2, -R6 ;  /* 0x8000000207077210 */ /* 0x000fe20007ffe806 */
[----:B0-----:R-:W0:Y:S02]  /*0140*/  MUFU.RCP R8, R8 ;  /* 0x0000000800087308 */ /* 0x001e240000001000 */
[----:B0-----:R-:W-:-:S06]  /*0150*/  IADD3 R4, PT, PT, R8, 0xffffffe, RZ ;  /* 0x0ffffffe08047810 */ /* 0x001fcc0007ffe0ff */
[----:B------:R0:W2:Y:S02]  /*0160*/  F2I.FTZ.U32.TRUNC.NTZ R5, R4 ;  /* 0x0000000400057305 */ /* 0x0000a4000021f000 */
[----:B0-----:R-:W-:Y:S02]  /*0170*/  HFMA2 R4, -RZ, RZ, 0, 0 ;  /* 0x00000000ff047431 */ /* 0x001fe400000001ff */
[----:B--2---:R-:W-:-:S04]  /*0180*/  IMAD R9, R9, R5, RZ ;  /* 0x0000000509097224 */ /* 0x004fc800078e02ff */
[----:B------:R-:W-:-:S06]  /*0190*/  IMAD.HI.U32 R8, R5, R9, R4 ;  /* 0x0000000905087227 */ /* 0x000fcc00078e0004 */
[----:B------:R-:W-:-:S05]  /*01a0*/  IMAD.HI.U32 R5, R8, R7, RZ ;  /* 0x0000000708057227 */ /* 0x000fca00078e00ff */
[----:B------:R-:W-:-:S05]  /*01b0*/  IADD3 R2, PT, PT, -R5, RZ, RZ ;  /* 0x000000ff05027210 */ /* 0x000fca0007ffe1ff */
[----:B------:R-:W-:-:S05]  /*01c0*/  IMAD R7, R0, R2, R7 ;  /* 0x0000000200077224 */ /* 0x000fca00078e0207 */
[----:B------:R-:W-:-:S13]  /*01d0*/  ISETP.GE.U32.AND P0, PT, R7, R0, PT ;  /* 0x000000000700720c */ /* 0x000fda0003f06070 */
[----:B------:R-:W-:Y:S02]  /*01e0*/  @P0 IADD3 R7, PT, PT, -R0, R7, RZ ;  /* 0x0000000700070210 */ /* 0x000fe40007ffe1ff */
[----:B------:R-:W-:Y:S02]  /*01f0*/  @P0 IADD3 R5, PT, PT, R5, 0x1, RZ ;  /* 0x0000000105050810 */ /* 0x000fe40007ffe0ff */
[----:B------:R-:W-:-:S13]  /*0200*/  ISETP.GE.U32.AND P1, PT, R7, R0, PT ;  /* 0x000000000700720c */ /* 0x000fda0003f26070 */
[----:B------:R-:W-:Y:S02]  /*0210*/  @P1 IADD3 R5, PT, PT, R5, 0x1, RZ ;  /* 0x0000000105051810 */ /* 0x000fe40007ffe0ff */
[----:B------:R-:W-:-:S04]  /*0220*/  @!P2 LOP3.LUT R5, RZ, R0, RZ, 0x33, !PT ;  /* 0x00000000ff05a212 */ /* 0x000fc800078e33ff */
[----:B------:R-:W-:-:S04]  /*0230*/  IADD3 R2, PT, PT, R6, R5, RZ ;  /* 0x0000000506027210 */ /* 0x000fc80007ffe0ff */
[C---:B------:R-:W-:Y:S02]  /*0240*/  LOP3.LUT R4, R2.reuse, 0x3, RZ, 0xc0, !PT ;  /* 0x0000000302047812 */ /* 0x040fe400078ec0ff */
[----:B------:R-:W-:Y:S02]  /*0250*/  ISETP.GE.U32.AND P1, PT, R2, 0x3, PT ;  /* 0x000000030200780c */ /* 0x000fe40003f26070 */
[----:B------:R-:W-:-:S13]  /*0260*/  ISETP.NE.AND P0, PT, R4, 0x3, PT ;  /* 0x000000030400780c */ /* 0x000fda0003f05270 */
[----:B-1----:R-:W-:Y:S05]  /*0270*/  @!P0 BRA `(.L_x_1) ;  /* 0x0000000000448947 */ /* 0x002fea0003800000 */
[----:B------:R-:W0:Y:S01]  /*0280*/  LDC.64 R4, c[0x0][0x390] ;  /* 0x0000e400ff047b82 */ /* 0x000e220000000a00 */
[----:B------:R-:W-:-:S04]  /*0290*/  IADD3 R2, PT, PT, R2, 0x1, RZ ;  /* 0x0000000102027810 */ /* 0x000fc80007ffe0ff */
[----:B------:R-:W-:-:S03]  /*02a0*/  LOP3.LUT R2, R2, 0x3, RZ, 0xc0, !PT ;  /* 0x0000000302027812 */ /* 0x000fc600078ec0ff */
[----:B------:R-:W1:Y:S01]  /*02b0*/  LDC.64 R6, c[0x0][0x380] ;  /* 0x0000e000ff067b82 */ /* 0x000e620000000a00 */
[----:B------:R-:W-:-:S07]  /*02c0*/  IADD3 R2, PT, PT, -R2, RZ, RZ ;  /* 0x000000ff02027210 */ /* 0x000fce0007ffe1ff */
[----:B------:R-:W2:Y:S02]  /*02d0*/  LDC.64 R8, c[0x0][0x388] ;  /* 0x0000e200ff087b82 */ /* 0x000ea40000000a00 */
.L_x_2:
[----:B0-----:R-:W-:-:S04]  /*02e0*/  IMAD.WIDE R12, R3, 0x4, R4 ;  /* 0x00000004030c7825 */ /* 0x001fc800078e0204 */
[C---:B--2---:R-:W-:Y:S02]  /*02f0*/  IMAD.WIDE R14, R3.reuse, 0x4, R8 ;  /* 0x00000004030e7825 */ /* 0x044fe400078e0208 */
[----:B------:R-:W2:Y:S04]  /*0300*/  LDG.E R13, desc[UR4][R12.64] ;  /* 0x000000040c0d7981 */ /* 0x000ea8000c1e1900 */
[----:B------:R-:W2:Y:S01]  /*0310*/  LDG.E R14, desc[UR4][R14.64] ;  /* 0x000000040e0e7981 */ /* 0x000ea2000c1e1900 */
[----:B-1-3--:R-:W-:Y:S01]  /*0320*/  IMAD.WIDE R10, R3, 0x4, R6 ;  /* 0x00000004030a7825 */ /* 0x00afe200078e0206 */
[----:B------:R-:W-:Y:S02]  /*0330*/  IADD3 R2, PT, PT, R2, 0x1, RZ ;  /* 0x0000000102027810 */ /* 0x000fe40007ffe0ff */
[----:B------:R-:W-:-:S02]  /*0340*/  IADD3 R3, PT, PT, R0, R3, RZ ;  /* 0x0000000300037210 */ /* 0x000fc40007ffe0ff */
[----:B------:R-:W-:Y:S01]  /*0350*/  ISETP.NE.AND P0, PT, R2, RZ, PT ;  /* 0x000000ff0200720c */ /* 0x000fe20003f05270 */
[----:B--2---:R-:W-:-:S05]  /*0360*/  FADD R17, R14, R13 ;  /* 0x0000000d0e117221 */ /* 0x004fca0000000000 */
[----:B------:R3:W-:Y:S07]  /*0370*/  STG.E desc[UR4][R10.64], R17 ;  /* 0x000000110a007986 */ /* 0x0007ee000c101904 */
[----:B------:R-:W-:Y:S05]  /*0380*/  @P0 BRA `(.L_x_2) ;  /* 0xfffffffc00d40947 */ /* 0x000fea000383ffff */
.L_x_1:
[----:B------:R-:W-:Y:S05]  /*0390*/  BSYNC.RECONVERGENT B0 ;  /* 0x0000000000007941 */ /* 0x000fea0003800200 */
.L_x_0:
[----:B------:R-:W-:Y:S05]  /*03a0*/  @!P1 EXIT ;  /* 0x000000000000994d */ /* 0x000fea0003800000 */
.L_x_3:
[----:B------:R-:W3:Y:S08]  /*03b0*/  LDC.64 R4, c[0x0][0x388] ;  /* 0x0000e200ff047b82 */ /* 0x000ef00000000a00 */
[----:B------:R-:W0:Y:S01]  /*03c0*/  LDC.64 R6, c[0x0][0x390] ;  /* 0x0000e400ff067b82 */ /* 0x000e220000000a00 */
[----:B---3--:R-:W-:-:S07]  /*03d0*/  IMAD.WIDE R10, R3, 0x4, R4 ;  /* 0x00000004030a7825 */ /* 0x008fce00078e0204 */
[----:B------:R-:W1:Y:S01]  /*03e0*/  LDC.64 R4, c[0x0][0x380] ;  /* 0x0000e000ff047b82 */ /* 0x000e620000000a00 */
[----:B--2---:R-:W2:Y:S01]  /*03f0*/  LDG.E R2, desc[UR4][R10.64] ;  /* 0x000000040a027981 */ /* 0x004ea2000c1e1900 */
[----:B0-----:R-:W-:-:S05]  /*0400*/  IMAD.WIDE R12, R3, 0x4, R6 ;  /* 0x00000004030c7825 */ /* 0x001fca00078e0206 */
[----:B------:R-:W2:Y:S01]  /*0410*/  LDG.E R7, desc[UR4][R12.64] ;  /* 0x000000040c077981 */ /* 0x000ea2000c1e1900 */
[----:B-1----:R-:W-:-:S04]  /*0420*/  IMAD.WIDE R16, R3, 0x4, R4 ;  /* 0x0000000403107825 */ /* 0x002fc800078e0204 */
[----:B------:R-:W-:-:S04]  /*0430*/  IMAD.WIDE R4, R0, 0x4, R10 ;  /* 0x0000000400047825 */ /* 0x000fc800078e020a */
[----:B--2---:R-:W-:Y:S01]  /*0440*/  FADD R19, R2, R7 ;  /* 0x0000000702137221 */ /* 0x004fe20000000000 */
[----:B------:R-:W-:-:S04]  /*0450*/  IMAD.WIDE R6, R0, 0x4, R12 ;  /* 0x0000000400067825 */ /* 0x000fc800078e020c */
[----:B------:R0:W-:Y:S04]  /*0460*/  STG.E desc[UR4][R16.64], R19 ;  /* 0x0000001310007986 */ /* 0x0001e8000c101904 */
[----:B------:R-:W2:Y:S04]  /*0470*/  LDG.E R2, desc[UR4][R4.64] ;  /* 0x0000000404027981 */ /* 0x000ea8000c1e1900 */
[----:B------:R-:W2:Y:S01]  /*0480*/  LDG.E R15, desc[UR4][R6.64] ;  /* 0x00000004060f7981 */ /* 0x000ea2000c1e1900 */
[----:B------:R-:W-:-:S04]  /*0490*/  IMAD.WIDE R8, R0, 0x4, R16 ;  /* 0x0000000400087825 */ /* 0x000fc800078e0210 */
[----:B------:R-:W-:-:S04]  /*04a0*/  IMAD.WIDE R10, R0, 0x4, R4 ;  /* 0x00000004000a7825 */ /* 0x000fc800078e0204 */
[----:B------:R-:W-:-:S04]  /*04b0*/  IMAD.WIDE R12, R0, 0x4, R6 ;  /* 0x00000004000c7825 */ /* 0x000fc800078e0206 */
[----:B--2---:R-:W-:-:S05]  /*04c0*/  FADD R21, R2, R15 ;  /* 0x0000000f02157221 */ /* 0x004fca0000000000 */
        /* <DEDUP_REMOVED lines=8> */
[----:B------:R-:W1:Y:S04]  /*0550*/  LDG.E R4, desc[UR4][R4.64] ;  /* 0x0000000404047981 */ /* 0x000e68000c1e1900 */
[----:B------:R-:W1:Y:S01]  /*0560*/  LDG.E R7, desc[UR4][R6.64] ;  /* 0x0000000406077981 */ /* 0x000e62000c1e1900 */
[C---:B0-----:R-:W-:Y:S01]  /*0570*/  IMAD.WIDE R16, R0.reuse, 0x4, R14 ;  /* 0x0000000400107825 */ /* 0x041fe200078e020e */
[----:B------:R-:W-:-:S04]  /*0580*/  LEA R3, R0, R3, 0x2 ;  /* 0x0000000300037211 */ /* 0x000fc800078e10ff */
[----:B------:R-:W-:Y:S01]  /*0590*/  ISETP.GE.AND P0, PT, R3, UR6, PT ;  /* 0x0000000603007c0c */ /* 0x000fe2000bf06270 */
[----:B-1----:R-:W-:-:S05]  /*05a0*/  FADD R9, R4, R7 ;  /* 0x0000000704097221 */ /* 0x002fca0000000000 */
[----:B------:R2:W-:Y:S07]  /*05b0*/  STG.E desc[UR4][R16.64], R9 ;  /* 0x0000000910007986 */ /* 0x0005ee000c101904 */
[----:B------:R-:W-:Y:S05]  /*05c0*/  @!P0 BRA `(.L_x_3) ;  /* 0xfffffffc00788947 */ /* 0x000fea000383ffff */
[----:B------:R-:W-:Y:S05]  /*05d0*/  EXIT ;  /* 0x000000000000794d */ /* 0x000fea0003800000 */
.L_x_4:
[----:B------:R-:W-:-:S00]  /*05e0*/  BRA `(.L_x_4) ;  /* 0xfffffffc00fc7947 */ /* 0x000fc0000383ffff */
[----:B------:R-:W-:-:S00]  /*05f0*/  NOP ;  /* 0x0000000000007918 */ /* 0x000fc00000000000 */
        /* <DEDUP_REMOVED lines=8> */
.L_x_5:


//--------------------- .nv.shared.reserved.0     --------------------------
	.section	.nv.shared.reserved.0,"aw",@nobits
	.weak		__nv_reservedSMEM_offset_0_alias
	.size		__nv_reservedSMEM_offset_0_alias, 0, 64
	.other		__nv_reservedSMEM_offset_0_alias,@"STO_CUDA_RESERVED_SHARED STV_DEFAULT"
__nv_reservedSMEM_offset_0_alias:
	.zero		0
	.zero		64


//--------------------- .nv.constant0._Z9vecadd_IdPfS_S_i --------------------------
	.section	.nv.constant0._Z9vecadd_IdPfS_S_i,"a",@progbits
	.sectionflags	@""
	.align	4
.nv.constant0._Z9vecadd_IdPfS_S_i:
	.zero		924


//--------------------- SYMBOLS --------------------------

	.type		.nv.reservedSmem.offset0,@object
	.size		.nv.reservedSmem.offset0,0x4
